	.headerflags	@"EF_CUDA_TEXMODE_UNIFIED EF_CUDA_64BIT_ADDRESS EF_CUDA_ACCELERATORS EF_CUDA_SM90 EF_CUDA_VIRTUAL_SM(EF_CUDA_SM90)"
	.elftype	@"ET_EXEC"


//--------------------- .nv.info                  --------------------------
	.section	.nv.info,"",@"SHT_CUDA_INFO"
	.align	4


	//----- nvinfo : EIATTR_REGCOUNT
	.align		4
        /*0000*/ 	.byte	0x04, 0x2f
        /*0002*/ 	.short	(.L_1 - .L_0)
	.align		4
.L_0:
        /*0004*/ 	.word	index@(triton_poi_fused_avg_pool2d_relu_threshold_backward_12)
        /*0008*/ 	.word	0x00000025


	//----- nvinfo : EIATTR_MIN_STACK_SIZE
	.align		4
.L_1:
        /*000c*/ 	.byte	0x04, 0x12
        /*000e*/ 	.short	(.L_3 - .L_2)
	.align		4
.L_2:
        /*0010*/ 	.word	index@(triton_poi_fused_avg_pool2d_relu_threshold_backward_12)
        /*0014*/ 	.word	0x00000000


	//----- nvinfo : EIATTR_FRAME_SIZE
	.align		4
.L_3:
        /*0018*/ 	.byte	0x04, 0x11
        /*001a*/ 	.short	(.L_5 - .L_4)
	.align		4
.L_4:
        /*001c*/ 	.word	index@(triton_poi_fused_avg_pool2d_relu_threshold_backward_12)
        /*0020*/ 	.word	0x00000000


	//----- nvinfo : EIATTR_MIN_STACK_SIZE
	.align		4
.L_5:
        /*0024*/ 	.byte	0x04, 0x12
        /*0026*/ 	.short	(.L_7 - .L_6)
	.align		4
.L_6:
        /*0028*/ 	.word	index@(triton_poi_fused_avg_pool2d_relu_threshold_backward_12)
        /*002c*/ 	.word	0x00000000
.L_7:


//--------------------- .nv.info.triton_poi_fused_avg_pool2d_relu_threshold_backward_12 --------------------------
	.section	.nv.info.triton_poi_fused_avg_pool2d_relu_threshold_backward_12,"",@"SHT_CUDA_INFO"
	.sectionflags	@""
	.align	4


	//----- nvinfo : EIATTR_CUDA_API_VERSION
	.align		4
        /*0000*/ 	.byte	0x04, 0x37
        /*0002*/ 	.short	(.L_9 - .L_8)
.L_8:
        /*0004*/ 	.word	0x0000007c


	//----- nvinfo : EIATTR_KPARAM_INFO
	.align		4
.L_9:
        /*0008*/ 	.byte	0x04, 0x17
        /*000a*/ 	.short	(.L_11 - .L_10)
.L_10:
        /*000c*/ 	.word	0x00000000
        /*0010*/ 	.short	0x0003
        /*0012*/ 	.short	0x0018
        /*0014*/ 	.byte	0x00, 0xf0, 0x11, 0x00


	//----- nvinfo : EIATTR_KPARAM_INFO
	.align		4
.L_11:
        /*0018*/ 	.byte	0x04, 0x17
        /*001a*/ 	.short	(.L_13 - .L_12)
.L_12:
        /*001c*/ 	.word	0x00000000
        /*0020*/ 	.short	0x0002
        /*0022*/ 	.short	0x0010
        /*0024*/ 	.byte	0x00, 0xf4, 0x21, 0x00


	//----- nvinfo : EIATTR_KPARAM_INFO
	.align		4
.L_13:
        /*0028*/ 	.byte	0x04, 0x17
        /*002a*/ 	.short	(.L_15 - .L_14)
.L_14:
        /*002c*/ 	.word	0x00000000
        /*0030*/ 	.short	0x0001
        /*0032*/ 	.short	0x0008
        /*0034*/ 	.byte	0x00, 0xf4, 0x21, 0x00


	//----- nvinfo : EIATTR_KPARAM_INFO
	.align		4
.L_15:
        /*0038*/ 	.byte	0x04, 0x17
        /*003a*/ 	.short	(.L_17 - .L_16)
.L_16:
        /*003c*/ 	.word	0x00000000
        /*0040*/ 	.short	0x0000
        /*0042*/ 	.short	0x0000
        /*0044*/ 	.byte	0x00, 0xf4, 0x21, 0x00


	//----- nvinfo : EIATTR_SPARSE_MMA_MASK
	.align		4
.L_17:
        /*0048*/ 	.byte	0x03, 0x50
        /*004a*/ 	.short	0x0000


	//----- nvinfo : EIATTR_MAXREG_COUNT
	.align		4
        /*004c*/ 	.byte	0x03, 0x1b
        /*004e*/ 	.short	0x00ff


	//----- nvinfo : EIATTR_EXIT_INSTR_OFFSETS
	.align		4
        /*0050*/ 	.byte	0x04, 0x1c
        /*0052*/ 	.short	(.L_19 - .L_18)


	//   ....[0]....
.L_18:
        /*0054*/ 	.word	0x00000d30


	//----- nvinfo : EIATTR_REQNTID
	.align		4
.L_19:
        /*0058*/ 	.byte	0x04, 0x10
        /*005a*/ 	.short	(.L_21 - .L_20)
.L_20:
        /*005c*/ 	.word	0x00000080
        /*0060*/ 	.word	0x00000001
        /*0064*/ 	.word	0x00000001


	//----- nvinfo : EIATTR_CBANK_PARAM_SIZE
	.align		4
.L_21:
        /*0068*/ 	.byte	0x03, 0x19
        /*006a*/ 	.short	0x001c


	//----- nvinfo : EIATTR_PARAM_CBANK
	.align		4
        /*006c*/ 	.byte	0x04, 0x0a
        /*006e*/ 	.short	(.L_23 - .L_22)
	.align		4
.L_22:
        /*0070*/ 	.word	index@(.nv.constant0.triton_poi_fused_avg_pool2d_relu_threshold_backward_12)
        /*0074*/ 	.short	0x0210
        /*0076*/ 	.short	0x001c


	//----- nvinfo : EIATTR_SW_WAR
	.align		4
.L_23:
        /*0078*/ 	.byte	0x04, 0x36
        /*007a*/ 	.short	(.L_25 - .L_24)
.L_24:
        /*007c*/ 	.word	0x00000008
.L_25:


//--------------------- .nv.callgraph             --------------------------
	.section	.nv.callgraph,"",@"SHT_CUDA_CALLGRAPH"
	.align	4
	.sectionentsize	8
	.align		4
        /*0000*/ 	.word	0x00000000
	.align		4
        /*0004*/ 	.word	0xffffffff
	.align		4
        /*0008*/ 	.word	0x00000000
	.align		4
        /*000c*/ 	.word	0xfffffffe
	.align		4
        /*0010*/ 	.word	0x00000000
	.align		4
        /*0014*/ 	.word	0xfffffffd
	.align		4
        /*0018*/ 	.word	0x00000000
	.align		4
        /*001c*/ 	.word	0xfffffffc


//--------------------- .text.triton_poi_fused_avg_pool2d_relu_threshold_backward_12 --------------------------
	.section	.text.triton_poi_fused_avg_pool2d_relu_threshold_backward_12,"ax",@progbits
	.align	128
        .global         triton_poi_fused_avg_pool2d_relu_threshold_backward_12
        .type           triton_poi_fused_avg_pool2d_relu_threshold_backward_12,@function
        .size           triton_poi_fused_avg_pool2d_relu_threshold_backward_12,(.L_x_1 - triton_poi_fused_avg_pool2d_relu_threshold_backward_12)
        .other          triton_poi_fused_avg_pool2d_relu_threshold_backward_12,@"STO_CUDA_ENTRY STV_DEFAULT"
triton_poi_fused_avg_pool2d_relu_threshold_backward_12:
.text.triton_poi_fused_avg_pool2d_relu_threshold_backward_12:
[----:B------:R-:W-:Y:S01]  /*0000*/  LDC R1, c[0x0][0x28] ;  /* 0x00000a00ff017b82 */ /* 0x000fe20000000800 */
[----:B------:R-:W1:Y:S07]  /*0010*/  S2R R0, SR_TID.X ;  /* 0x0000000000007919 */ /* 0x000e6e0000002100 */
[----:B------:R-:W2:Y:S01]  /*0020*/  LDC.64 R2, c[0x0][0x210] ;  /* 0x00008400ff027b82 */ /* 0x000ea20000000a00 */
[----:B------:R-:W-:Y:S01]  /*0030*/  CS2R R12, SRZ ;  /* 0x00000000000c7805 */ /* 0x000fe2000001ff00 */
[----:B------:R-:W-:Y:S01]  /*0040*/  ULDC.64 UR4, c[0x0][0x208] ;  /* 0x0000820000047ab9 */ /* 0x000fe20000000a00 */
[----:B------:R-:W3:Y:S01]  /*0050*/  S2R R5, SR_CTAID.X ;  /* 0x0000000000057919 */ /* 0x000ee20000002500 */
[----:B------:R-:W-:Y:S01]  /*0060*/  CS2R R10, SRZ ;  /* 0x00000000000a7805 */ /* 0x000fe2000001ff00 */
[----:B------:R-:W-:Y:S01]  /*0070*/  ULDC.64 UR6, c[0x0][0x220] ;  /* 0x0000880000067ab9 */ /* 0x000fe20000000a00 */
[----:B-1----:R-:W-:Y:S01]  /*0080*/  IMAD.SHL.U32 R0, R0, 0x2, RZ ;  /* 0x0000000200007824 */ /* 0x002fe200078e00ff */
[----:B---3--:R-:W-:-:S04]  /*0090*/  SHF.R.S32.HI R4, RZ, 0x17, R5 ;  /* 0x00000017ff047819 */ /* 0x008fc80000011405 */
[----:B------:R-:W-:Y:S02]  /*00a0*/  LOP3.LUT R0, R0, 0xfe, RZ, 0xc0, !PT ;  /* 0x000000fe00007812 */ /* 0x000fe400078ec0ff */
[----:B------:R-:W-:-:S03]  /*00b0*/  SGXT R4, R4, 0x1 ;  /* 0x000000010404781a */ /* 0x000fc60000000200 */
[----:B------:R-:W-:-:S04]  /*00c0*/  IMAD R5, R5, 0x100, R0 ;  /* 0x0000010005057824 */ /* 0x000fc800078e0200 */
[----:B------:R-:W-:Y:S01]  /*00d0*/  VIADD R15, R5, 0xffffffe0 ;  /* 0xffffffe0050f7836 */ /* 0x000fe20000000000 */
[----:B------:R-:W-:-:S03]  /*00e0*/  LEA.HI R0, R4, R5, RZ, 0x5 ;  /* 0x0000000504007211 */ /* 0x000fc600078f28ff */
[----:B--2---:R-:W-:Y:S01]  /*00f0*/  IMAD.WIDE R14, R15, 0x4, R2 ;  /* 0x000000040f0e7825 */ /* 0x004fe200078e0202 */
[----:B------:R-:W-:Y:S02]  /*0100*/  SHF.R.S32.HI R8, RZ, 0x5, R0 ;  /* 0x00000005ff087819 */ /* 0x000fe40000011400 */
[----:B------:R-:W-:Y:S02]  /*0110*/  LOP3.LUT R0, R0, 0xffffffe0, RZ, 0xc0, !PT ;  /* 0xffffffe000007812 */ /* 0x000fe400078ec0ff */
[----:B------:R-:W-:-:S03]  /*0120*/  LEA.HI R6, R8, R8, RZ, 0x5 ;  /* 0x0000000808067211 */ /* 0x000fc600078f28ff */
[----:B------:R-:W-:Y:S01]  /*0130*/  IMAD.IADD R9, R5, 0x1, -R0 ;  /* 0x0000000105097824 */ /* 0x000fe200078e0a00 */
[----:B------:R-:W-:-:S05]  /*0140*/  LOP3.LUT R7, R6, 0xffffffe0, RZ, 0xc0, !PT ;  /* 0xffffffe006077812 */ /* 0x000fca00078ec0ff */
[----:B------:R-:W-:-:S05]  /*0150*/  IMAD.IADD R8, R8, 0x1, -R7 ;  /* 0x0000000108087824 */ /* 0x000fca00078e0a07 */
[----:B------:R-:W-:-:S04]  /*0160*/  ISETP.GT.AND P2, PT, R8, RZ, PT ;  /* 0x000000ff0800720c */ /* 0x000fc80003f44270 */
[----:B------:R-:W-:-:S13]  /*0170*/  ISETP.GT.AND P1, PT, R9, -0x1, P2 ;  /* 0xffffffff0900780c */ /* 0x000fda0001724270 */
[----:B------:R-:W2:Y:S01]  /*0180*/  @P1 LDG.E.64 R12, desc[UR4][R14.64] ;  /* 0x000000040e0c1981 */ /* 0x000ea2000c1e1b00 */
[----:B------:R-:W-:Y:S01]  /*0190*/  VIADD R7, R5, 0x1 ;  /* 0x0000000105077836 */ /* 0x000fe20000000000 */
[C---:B------:R-:W-:Y:S01]  /*01a0*/  ISETP.GT.AND P6, PT, R9.reuse, RZ, P2 ;  /* 0x000000ff0900720c */ /* 0x040fe200017c4270 */
[----:B------:R-:W-:Y:S01]  /*01b0*/  VIADD R32, R9, 0xffffffff ;  /* 0xffffffff09207836 */ /* 0x000fe20000000000 */
[----:B------:R-:W-:Y:S01]  /*01c0*/  ISETP.GT.AND P0, PT, R8, -0x1, PT ;  /* 0xffffffff0800780c */ /* 0x000fe20003f04270 */
[C---:B------:R-:W-:Y:S01]  /*01d0*/  VIADD R17, R5.reuse, 0xffffffdf ;  /* 0xffffffdf05117836 */ /* 0x040fe20000000000 */
[----:B------:R-:W-:Y:S01]  /*01e0*/  LEA.HI R4, R4, R7, RZ, 0x5 ;  /* 0x0000000704047211 */ /* 0x000fe200078f28ff */
[----:B------:R-:W-:Y:S01]  /*01f0*/  VIADD R21, R5, 0xffffffe2 ;  /* 0xffffffe205157836 */ /* 0x000fe20000000000 */
[----:B------:R-:W-:Y:S01]  /*0200*/  ISETP.LT.U32.AND P5, PT, R9, 0x20, P2 ;  /* 0x000000200900780c */ /* 0x000fe200017a1070 */
[----:B------:R-:W-:Y:S01]  /*0210*/  IMAD.WIDE R16, R17, 0x4, R2 ;  /* 0x0000000411107825 */ /* 0x000fe200078e0202 */
[----:B------:R-:W-:-:S02]  /*0220*/  LOP3.LUT R4, R4, 0xffffffe0, RZ, 0xc0, !PT ;  /* 0xffffffe004047812 */ /* 0x000fc400078ec0ff */
[----:B------:R-:W-:Y:S01]  /*0230*/  P2R R31, PR, RZ, 0x20 ;  /* 0x00000020ff1f7803 */ /* 0x000fe20000000000 */
[----:B------:R-:W-:Y:S01]  /*0240*/  IMAD.MOV.U32 R0, RZ, RZ, RZ ;  /* 0x000000ffff007224 */ /* 0x000fe200078e00ff */
[----:B------:R-:W-:Y:S01]  /*0250*/  P2R R29, PR, RZ, 0x40 ;  /* 0x00000040ff1d7803 */ /* 0x000fe20000000000 */
[----:B------:R-:W-:Y:S01]  /*0260*/  IMAD.IADD R7, R7, 0x1, -R4 ;  /* 0x0000000107077824 */ /* 0x000fe200078e0a04 */
[----:B------:R1:W3:Y:S01]  /*0270*/  @P6 LDG.E R11, desc[UR4][R16.64] ;  /* 0x00000004100b6981 */ /* 0x0002e2000c1e1900 */
[----:B------:R-:W-:-:S03]  /*0280*/  IMAD.WIDE R20, R21, 0x4, R2 ;  /* 0x0000000415147825 */ /* 0x000fc600078e0202 */
[C---:B------:R-:W-:Y:S01]  /*0290*/  ISETP.GT.AND P3, PT, R7.reuse, RZ, P2 ;  /* 0x000000ff0700720c */ /* 0x040fe20001764270 */
[C---:B------:R-:W-:Y:S02]  /*02a0*/  VIADD R28, R7.reuse, 0xffffffff ;  /* 0xffffffff071c7836 */ /* 0x040fe40000000000 */
[----:B------:R-:W-:Y:S01]  /*02b0*/  VIADD R24, R7, 0x1 ;  /* 0x0000000107187836 */ /* 0x000fe20000000000 */
[----:B------:R-:W-:Y:S01]  /*02c0*/  P2R R25, PR, RZ, 0x8 ;  /* 0x00000008ff197803 */ /* 0x000fe20000000000 */
[----:B------:R-:W-:Y:S01]  /*02d0*/  IMAD.MOV.U32 R6, RZ, RZ, RZ ;  /* 0x000000ffff067224 */ /* 0x000fe200078e00ff */
[----:B------:R-:W-:Y:S01]  /*02e0*/  ISETP.GT.AND P3, PT, R9, RZ, P0 ;  /* 0x000000ff0900720c */ /* 0x000fe20000764270 */
[----:B------:R-:W-:Y:S01]  /*02f0*/  VIADD R23, R5, 0xffffffff ;  /* 0xffffffff05177836 */ /* 0x000fe20000000000 */
[----:B------:R-:W-:Y:S01]  /*0300*/  ISETP.LT.U32.AND P4, PT, R24, 0x20, P2 ;  /* 0x000000201800780c */ /* 0x000fe20001781070 */
[----:B-1----:R-:W-:Y:S01]  /*0310*/  VIADD R16, R8, 0x1 ;  /* 0x0000000108107836 */ /* 0x002fe20000000000 */
[----:B------:R-:W-:Y:S01]  /*0320*/  ISETP.NE.AND P2, PT, R25, RZ, PT ;  /* 0x000000ff1900720c */ /* 0x000fe20003f45270 */
[----:B------:R-:W-:Y:S01]  /*0330*/  IMAD.WIDE R22, R23, 0x4, R2 ;  /* 0x0000000417167825 */ /* 0x000fe200078e0202 */
[----:B------:R-:W-:-:S03]  /*0340*/  P2R R30, PR, RZ, 0x10 ;  /* 0x00000010ff1e7803 */ /* 0x000fc60000000000 */
[----:B------:R-:W-:Y:S02]  /*0350*/  VIADD R19, R5, 0xffffffe1 ;  /* 0xffffffe105137836 */ /* 0x000fe40000000000 */
[----:B------:R-:W-:Y:S02]  /*0360*/  IMAD.MOV.U32 R4, RZ, RZ, RZ ;  /* 0x000000ffff047224 */ /* 0x000fe400078e00ff */
[----:B------:R1:W4:Y:S01]  /*0370*/  @P3 LDG.E R10, desc[UR4][R22.64] ;  /* 0x00000004160a3981 */ /* 0x000322000c1e1900 */
[----:B------:R-:W-:-:S03]  /*0380*/  IMAD.WIDE R18, R19, 0x4, R2 ;  /* 0x0000000413127825 */ /* 0x000fc600078e0202 */
[----:B------:R-:W5:Y:S01]  /*0390*/  @P4 LDG.E R0, desc[UR4][R20.64] ;  /* 0x0000000414004981 */ /* 0x000f62000c1e1900 */
[----:B------:R-:W-:-:S03]  /*03a0*/  ISETP.GE.U32.AND P4, PT, R16, 0x20, PT ;  /* 0x000000201000780c */ /* 0x000fc60003f86070 */
[----:B------:R1:W3:Y:S01]  /*03b0*/  @P2 LDG.E R6, desc[UR4][R14.64] ;  /* 0x000000040e062981 */ /* 0x0002e2000c1e1900 */
[----:B------:R-:W-:Y:S02]  /*03c0*/  ISETP.LT.U32.AND P2, PT, R24, 0x20, P0 ;  /* 0x000000201800780c */ /* 0x000fe40000741070 */
[----:B-1----:R-:W-:Y:S01]  /*03d0*/  CS2R R22, SRZ ;  /* 0x0000000000167805 */ /* 0x002fe2000001ff00 */
[----:B------:R1:W3:Y:S01]  /*03e0*/  @P5 LDG.E R4, desc[UR4][R18.64] ;  /* 0x0000000412045981 */ /* 0x0002e2000c1e1900 */
[----:B------:R-:W-:-:S04]  /*03f0*/  VIADD R15, R5, 0x1f ;  /* 0x0000001f050f7836 */ /* 0x000fc80000000000 */
[----:B------:R-:W-:-:S04]  /*0400*/  IMAD.WIDE R14, R15, 0x4, R2 ;  /* 0x000000040f0e7825 */ /* 0x000fc800078e0202 */
[----:B0-----:R-:W-:Y:S01]  /*0410*/  IMAD.MOV.U32 R20, RZ, RZ, RZ ;  /* 0x000000ffff147224 */ /* 0x001fe200078e00ff */
[----:B-1----:R-:W-:Y:S01]  /*0420*/  LOP3.LUT R18, R16, R9, RZ, 0xfc, !PT ;  /* 0x0000000910127212 */ /* 0x002fe200078efcff */
[C---:B------:R-:W-:Y:S02]  /*0430*/  VIADD R17, R5.reuse, 0x21 ;  /* 0x0000002105117836 */ /* 0x040fe40000000000 */
[----:B------:R-:W-:Y:S01]  /*0440*/  VIADD R19, R5, 0x22 ;  /* 0x0000002205137836 */ /* 0x000fe20000000000 */
[----:B------:R-:W-:Y:S02]  /*0450*/  P2R R33, PR, RZ, 0x4 ;  /* 0x00000004ff217803 */ /* 0x000fe40000000000 */
[----:B------:R-:W-:Y:S02]  /*0460*/  ISETP.GT.AND P3, PT, R7, RZ, !P4 ;  /* 0x000000ff0700720c */ /* 0x000fe40006764270 */
[----:B--2---:R-:W-:Y:S02]  /*0470*/  SEL R26, R12, RZ, P1 ;  /* 0x000000ff0c1a7207 */ /* 0x004fe40000800000 */
[----:B------:R-:W-:-:S02]  /*0480*/  SEL R27, R13, RZ, P1 ;  /* 0x000000ff0d1b7207 */ /* 0x000fc40000800000 */
[----:B------:R-:W-:-:S04]  /*0490*/  ISETP.GT.AND P1, PT, R9, 0x1, PT ;  /* 0x000000010900780c */ /* 0x000fc80003f24270 */
[----:B------:R-:W-:Y:S02]  /*04a0*/  SEL R32, R32, RZ, P1 ;  /* 0x000000ff20207207 */ /* 0x000fe40000800000 */
[----:B------:R-:W-:Y:S01]  /*04b0*/  ISETP.GT.AND P1, PT, R7, 0x1, PT ;  /* 0x000000010700780c */ /* 0x000fe20003f24270 */
[----:B------:R-:W-:-:S03]  /*04c0*/  VIADD R12, R8, 0x2 ;  /* 0x00000002080c7836 */ /* 0x000fc60000000000 */
[----:B------:R-:W-:Y:S02]  /*04d0*/  SEL R28, R28, RZ, P1 ;  /* 0x000000ff1c1c7207 */ /* 0x000fe40000800000 */
[----:B------:R-:W-:-:S04]  /*04e0*/  ISETP.GE.AND P1, PT, R8, 0x1e, PT ;  /* 0x0000001e0800780c */ /* 0x000fc80003f26270 */
[----:B------:R-:W-:Y:S02]  /*04f0*/  SEL R12, R12, RZ, !P1 ;  /* 0x000000ff0c0c7207 */ /* 0x000fe40004800000 */
[----:B------:R-:W-:-:S03]  /*0500*/  ISETP.GT.AND P1, PT, R8, 0x1d, PT ;  /* 0x0000001d0800780c */ /* 0x000fc60003f24270 */
[----:B------:R-:W-:-:S10]  /*0510*/  VIADD R21, R12, 0x20 ;  /* 0x000000200c157836 */ /* 0x000fd40000000000 */
[----:B------:R-:W-:Y:S01]  /*0520*/  @!P1 IMAD.MOV R21, RZ, RZ, R12 ;  /* 0x000000ffff159224 */ /* 0x000fe200078e020c */
[----:B------:R-:W-:Y:S01]  /*0530*/  ISETP.GT.AND P1, PT, R9, RZ, !P4 ;  /* 0x000000ff0900720c */ /* 0x000fe20006724270 */
[----:B------:R-:W-:-:S03]  /*0540*/  VIADD R13, R5, 0x2 ;  /* 0x00000002050d7836 */ /* 0x000fc60000000000 */
[----:B------:R-:W-:Y:S01]  /*0550*/  P2R R34, PR, RZ, 0x2 ;  /* 0x00000002ff227803 */ /* 0x000fe20000000000 */
[----:B------:R-:W-:-:S05]  /*0560*/  IMAD.WIDE R12, R13, 0x4, R2 ;  /* 0x000000040d0c7825 */ /* 0x000fca00078e0202 */
[----:B------:R0:W2:Y:S04]  /*0570*/  @P2 LDG.E R20, desc[UR4][R12.64] ;  /* 0x000000040c142981 */ /* 0x0000a8000c1e1900 */
[----:B------:R1:W2:Y:S01]  /*0580*/  @P1 LDG.E R22, desc[UR4][R14.64] ;  /* 0x000000040e161981 */ /* 0x0002a2000c1e1900 */
[----:B------:R-:W-:-:S04]  /*0590*/  ISETP.NE.AND P1, PT, R30, RZ, PT ;  /* 0x000000ff1e00720c */ /* 0x000fc80003f25270 */
[----:B------:R-:W-:Y:S02]  /*05a0*/  P2R R30, PR, RZ, 0x2 ;  /* 0x00000002ff1e7803 */ /* 0x000fe40000000000 */
[----:B------:R-:W-:Y:S01]  /*05b0*/  ISETP.NE.AND P1, PT, R31, RZ, PT ;  /* 0x000000ff1f00720c */ /* 0x000fe20003f25270 */
[----:B0-----:R-:W-:Y:S01]  /*05c0*/  VIADD R13, R5, 0x20 ;  /* 0x00000020050d7836 */ /* 0x001fe20000000000 */
[----:B------:R-:W-:Y:S02]  /*05d0*/  ISETP.GE.U32.AND P2, PT, R18, 0x20, PT ;  /* 0x000000201200780c */ /* 0x000fe40003f46070 */
[----:B------:R-:W-:Y:S02]  /*05e0*/  P2R R31, PR, RZ, 0x2 ;  /* 0x00000002ff1f7803 */ /* 0x000fe40000000000 */
[----:B------:R-:W-:Y:S01]  /*05f0*/  ISETP.NE.AND P1, PT, R29, RZ, PT ;  /* 0x000000ff1d00720c */ /* 0x000fe20003f25270 */
[----:B------:R-:W-:Y:S01]  /*0600*/  IMAD.WIDE R18, R19, 0x4, R2 ;  /* 0x0000000413127825 */ /* 0x000fe200078e0202 */
[----:B------:R-:W-:-:S03]  /*0610*/  LOP3.LUT R29, R16, R24, RZ, 0xfc, !PT ;  /* 0x00000018101d7212 */ /* 0x000fc600078efcff */
[----:B------:R-:W-:-:S04]  /*0620*/  IMAD.WIDE R16, R17, 0x4, R2 ;  /* 0x0000000411107825 */ /* 0x000fc800078e0202 */
[--C-:B------:R-:W-:Y:S01]  /*0630*/  IMAD.WIDE R12, R13, 0x4, R2.reuse ;  /* 0x000000040d0c7825 */ /* 0x100fe200078e0202 */
[----:B------:R-:W-:Y:S02]  /*0640*/  ISETP.GT.AND P4, PT, R9, -0x1, !P4 ;  /* 0xffffffff0900780c */ /* 0x000fe40006784270 */
[----:B-1----:R-:W-:Y:S02]  /*0650*/  CS2R R14, SRZ ;  /* 0x00000000000e7805 */ /* 0x002fe4000001ff00 */
[----:B------:R-:W-:Y:S01]  /*0660*/  ISETP.GE.U32.AND P5, PT, R29, 0x20, PT ;  /* 0x000000201d00780c */ /* 0x000fe20003fa6070 */
[----:B------:R-:W-:Y:S01]  /*0670*/  IMAD.WIDE R2, R5, 0x4, R2 ;  /* 0x0000000405027825 */ /* 0x000fe200078e0202 */
[----:B------:R0:W2:Y:S05]  /*0680*/  @!P2 LDG.E R23, desc[UR4][R16.64] ;  /* 0x000000041017a981 */ /* 0x0000aa000c1e1900 */
[----:B------:R-:W2:Y:S01]  /*0690*/  LDG.E.64 R2, desc[UR4][R2.64] ;  /* 0x0000000402027981 */ /* 0x000ea2000c1e1b00 */
[----:B------:R-:W-:-:S03]  /*06a0*/  IMAD.MOV.U32 R29, RZ, RZ, RZ ;  /* 0x000000ffff1d7224 */ /* 0x000fc600078e00ff */
[----:B------:R-:W2:Y:S04]  /*06b0*/  @P4 LDG.E.64 R14, desc[UR4][R12.64] ;  /* 0x000000040c0e4981 */ /* 0x000ea8000c1e1b00 */
[----:B------:R-:W2:Y:S01]  /*06c0*/  @P3 LDG.E R29, desc[UR4][R12.64] ;  /* 0x000000040c1d3981 */ /* 0x000ea2000c1e1900 */
[----:B------:R-:W-:-:S06]  /*06d0*/  IMAD.MOV.U32 R24, RZ, RZ, RZ ;  /* 0x000000ffff187224 */ /* 0x000fcc00078e00ff */
[----:B------:R1:W2:Y:S01]  /*06e0*/  @!P5 LDG.E R24, desc[UR4][R18.64] ;  /* 0x000000041218d981 */ /* 0x0002a2000c1e1900 */
[C---:B0-----:R-:W-:Y:S01]  /*06f0*/  VIADD R17, R9.reuse, 0x2 ;  /* 0x0000000209117836 */ /* 0x041fe20000000000 */
[----:B------:R-:W-:Y:S01]  /*0700*/  ISETP.GE.AND P6, PT, R9, 0x1e, PT ;  /* 0x0000001e0900780c */ /* 0x000fe20003fc6270 */
[----:B------:R-:W-:-:S03]  /*0710*/  VIADD R16, R7, 0x2 ;  /* 0x0000000207107836 */ /* 0x000fc60000000000 */
[----:B------:R-:W-:Y:S02]  /*0720*/  SEL R17, R17, RZ, !P6 ;  /* 0x000000ff11117207 */ /* 0x000fe40007000000 */
[----:B------:R-:W-:Y:S01]  /*0730*/  SEL R16, R16, RZ, !P6 ;  /* 0x000000ff10107207 */ /* 0x000fe20007000000 */
[C---:B-1----:R-:W-:Y:S01]  /*0740*/  VIADD R18, R8.reuse, 0xffffffff ;  /* 0xffffffff08127836 */ /* 0x042fe20000000000 */
[----:B------:R-:W-:-:S04]  /*0750*/  ISETP.GT.AND P6, PT, R8, 0x1, PT ;  /* 0x000000010800780c */ /* 0x000fc80003fc4270 */
[----:B------:R-:W-:Y:S02]  /*0760*/  SEL R18, R18, RZ, P6 ;  /* 0x000000ff12127207 */ /* 0x000fe40003000000 */
[----:B------:R-:W-:-:S04]  /*0770*/  ISETP.NE.AND P6, PT, R25, RZ, PT ;  /* 0x000000ff1900720c */ /* 0x000fc80003fc5270 */
[----:B---3--:R-:W-:Y:S02]  /*0780*/  SEL R6, R6, RZ, P6 ;  /* 0x000000ff06067207 */ /* 0x008fe40003000000 */
[----:B------:R-:W-:-:S04]  /*0790*/  ISETP.GT.AND P6, PT, R9, RZ, P0 ;  /* 0x000000ff0900720c */ /* 0x000fc800007c4270 */
[----:B----4-:R-:W-:Y:S02]  /*07a0*/  SEL R10, R10, RZ, P6 ;  /* 0x000000ff0a0a7207 */ /* 0x010fe40003000000 */
[----:B------:R-:W-:Y:S01]  /*07b0*/  ISETP.GT.AND P6, PT, R7, RZ, P0 ;  /* 0x000000ff0700720c */ /* 0x000fe200007c4270 */
[----:B------:R-:W-:Y:S01]  /*07c0*/  IMAD.MOV.U32 R7, RZ, RZ, RZ ;  /* 0x000000ffff077224 */ /* 0x000fe200078e00ff */
[----:B------:R-:W-:Y:S02]  /*07d0*/  ISETP.LT.U32.AND P0, PT, R9, 0x20, P0 ;  /* 0x000000200900780c */ /* 0x000fe40000701070 */
[----:B------:R-:W-:Y:S02]  /*07e0*/  SEL R11, R11, RZ, P1 ;  /* 0x000000ff0b0b7207 */ /* 0x000fe40000800000 */
[----:B------:R-:W-:Y:S02]  /*07f0*/  LOP3.LUT R8, R8, R9, RZ, 0xfc, !PT ;  /* 0x0000000908087212 */ /* 0x000fe400078efcff */
[----:B------:R-:W-:Y:S01]  /*0800*/  ISETP.NE.AND P1, PT, R31, RZ, PT ;  /* 0x000000ff1f00720c */ /* 0x000fe20003f25270 */
[----:B------:R-:W-:-:S03]  /*0810*/  FADD R11, R11, R26 ;  /* 0x0000001a0b0b7221 */ /* 0x000fc60000000000 */
[----:B------:R-:W-:Y:S02]  /*0820*/  SEL R4, R4, RZ, P1 ;  /* 0x000000ff04047207 */ /* 0x000fe40000800000 */
[----:B------:R-:W-:-:S03]  /*0830*/  ISETP.NE.AND P1, PT, R30, RZ, PT ;  /* 0x000000ff1e00720c */ /* 0x000fc60003f25270 */
[----:B------:R-:W-:Y:S01]  /*0840*/  FADD R11, R11, R4 ;  /* 0x000000040b0b7221 */ /* 0x000fe20000000000 */
[----:B------:R-:W-:Y:S01]  /*0850*/  IMAD.MOV.U32 R4, RZ, RZ, RZ ;  /* 0x000000ffff047224 */ /* 0x000fe200078e00ff */
[----:B-----5:R-:W-:Y:S01]  /*0860*/  SEL R0, R0, RZ, P1 ;  /* 0x000000ff00007207 */ /* 0x020fe20000800000 */
[----:B------:R-:W-:Y:S01]  /*0870*/  FADD R27, R6, R27 ;  /* 0x0000001b061b7221 */ /* 0x000fe20000000000 */
[----:B------:R-:W-:-:S03]  /*0880*/  ISETP.NE.AND P1, PT, R34, RZ, PT ;  /* 0x000000ff2200720c */ /* 0x000fc60003f25270 */
[----:B------:R-:W-:Y:S01]  /*0890*/  FADD R0, R27, R0 ;  /* 0x000000001b007221 */ /* 0x000fe20000000000 */
[----:B------:R-:W-:Y:S01]  /*08a0*/  FADD R10, R11, R10 ;  /* 0x0000000a0b0a7221 */ /* 0x000fe20000000000 */
[----:B--2---:R-:W-:-:S05]  /*08b0*/  @P6 IMAD.MOV.U32 R7, RZ, RZ, R2 ;  /* 0x000000ffff076224 */ /* 0x004fca00078e0002 */
[----:B------:R-:W-:Y:S02]  /*08c0*/  SEL R7, R7, RZ, P6 ;  /* 0x000000ff07077207 */ /* 0x000fe40003000000 */
[----:B------:R-:W-:-:S04]  /*08d0*/  ISETP.GT.AND P6, PT, R9, 0x1d, PT ;  /* 0x0000001d0900780c */ /* 0x000fc80003fc4270 */
[----:B------:R-:W-:-:S05]  /*08e0*/  SEL R12, RZ, 0x20, !P6 ;  /* 0x00000020ff0c7807 */ /* 0x000fca0007000000 */
[C---:B------:R-:W-:Y:S02]  /*08f0*/  IMAD.IADD R17, R12.reuse, 0x1, R17 ;  /* 0x000000010c117824 */ /* 0x040fe400078e0211 */
[----:B------:R-:W-:Y:S02]  /*0900*/  IMAD.IADD R16, R12, 0x1, R16 ;  /* 0x000000010c107824 */ /* 0x000fe400078e0210 */
[----:B------:R-:W-:Y:S01]  /*0910*/  IMAD.IADD R12, R21, 0x1, -R18 ;  /* 0x00000001150c7824 */ /* 0x000fe200078e0a12 */
[----:B------:R-:W-:Y:S01]  /*0920*/  ISETP.GT.AND P6, PT, R8, -0x1, PT ;  /* 0xffffffff0800780c */ /* 0x000fe20003fc4270 */
[----:B------:R-:W-:Y:S02]  /*0930*/  IMAD.IADD R21, R18, 0x1, -R21 ;  /* 0x0000000112157824 */ /* 0x000fe400078e0a15 */
[-C--:B------:R-:W-:Y:S02]  /*0940*/  IMAD R17, R17, R12.reuse, RZ ;  /* 0x0000000c11117224 */ /* 0x080fe400078e02ff */
[----:B------:R-:W-:-:S02]  /*0950*/  IMAD R16, R16, R12, RZ ;  /* 0x0000000c10107224 */ /* 0x000fc400078e02ff */
[-C--:B------:R-:W-:Y:S02]  /*0960*/  IMAD R17, R32, R21.reuse, R17 ;  /* 0x0000001520117224 */ /* 0x080fe400078e0211 */
[----:B------:R-:W-:Y:S02]  /*0970*/  IMAD R16, R28, R21, R16 ;  /* 0x000000151c107224 */ /* 0x000fe400078e0210 */
[--C-:B------:R-:W-:Y:S01]  /*0980*/  @P0 IMAD.MOV.U32 R4, RZ, RZ, R3.reuse ;  /* 0x000000ffff040224 */ /* 0x100fe200078e0003 */
[----:B------:R-:W-:Y:S02]  /*0990*/  I2FP.F32.S32 R17, R17 ;  /* 0x0000001100117245 */ /* 0x000fe40000201400 */
[----:B------:R-:W-:Y:S02]  /*09a0*/  CS2R R8, SRZ ;  /* 0x0000000000087805 */ /* 0x000fe4000001ff00 */
[----:B------:R-:W-:Y:S01]  /*09b0*/  I2FP.F32.S32 R16, R16 ;  /* 0x0000001000107245 */ /* 0x000fe20000201400 */
[----:B------:R-:W-:Y:S01]  /*09c0*/  @P6 IMAD.MOV.U32 R9, RZ, RZ, R2 ;  /* 0x000000ffff096224 */ /* 0x000fe200078e0002 */
[----:B------:R-:W-:Y:S01]  /*09d0*/  SEL R4, R4, RZ, P0 ;  /* 0x000000ff04047207 */ /* 0x000fe20000000000 */
[----:B------:R-:W-:Y:S01]  /*09e0*/  @P6 IMAD.MOV.U32 R8, RZ, RZ, R3 ;  /* 0x000000ffff086224 */ /* 0x000fe200078e0003 */
[----:B------:R-:W-:-:S02]  /*09f0*/  FSETP.GT.AND P0, PT, |R17|, 8.50705917302346158658e+37, PT ;  /* 0x7e8000001100780b */ /* 0x000fc40003f04200 */
[----:B------:R-:W-:Y:S02]  /*0a00*/  SEL R13, R22, RZ, P1 ;  /* 0x000000ff160d7207 */ /* 0x000fe40000800000 */
[----:B------:R-:W-:Y:S02]  /*0a10*/  FSETP.GT.AND P1, PT, |R16|, 8.50705917302346158658e+37, PT ;  /* 0x7e8000001000780b */ /* 0x000fe40003f24200 */
[----:B------:R-:W-:Y:S02]  /*0a20*/  SEL R14, R14, RZ, P4 ;  /* 0x000000ff0e0e7207 */ /* 0x000fe40002000000 */
[----:B------:R-:W-:Y:S02]  /*0a30*/  SEL R15, R15, RZ, P4 ;  /* 0x000000ff0f0f7207 */ /* 0x000fe40002000000 */
[----:B------:R-:W-:Y:S02]  /*0a40*/  SEL R9, R9, RZ, P6 ;  /* 0x000000ff09097207 */ /* 0x000fe40003000000 */
[----:B------:R-:W-:-:S02]  /*0a50*/  SEL R8, R8, RZ, P6 ;  /* 0x000000ff08087207 */ /* 0x000fc40003000000 */
[----:B------:R-:W-:Y:S01]  /*0a60*/  FSETP.GEU.AND P4, PT, |R17|, 1.175494350822287508e-38, PT ;  /* 0x008000001100780b */ /* 0x000fe20003f8e200 */
[----:B------:R-:W-:Y:S01]  /*0a70*/  FADD R7, R0, R7 ;  /* 0x0000000700077221 */ /* 0x000fe20000000000 */
[----:B------:R-:W-:Y:S02]  /*0a80*/  ISETP.NE.AND P6, PT, R33, RZ, PT ;  /* 0x000000ff2100720c */ /* 0x000fe40003fc5270 */
[----:B------:R-:W-:Y:S02]  /*0a90*/  SEL R29, R29, RZ, P3 ;  /* 0x000000ff1d1d7207 */ /* 0x000fe40001800000 */
[----:B------:R-:W-:Y:S01]  /*0aa0*/  FSETP.GEU.AND P3, PT, |R16|, 1.175494350822287508e-38, PT ;  /* 0x008000001000780b */ /* 0x000fe20003f6e200 */
[----:B------:R-:W-:Y:S01]  /*0ab0*/  FADD R9, R10, R9 ;  /* 0x000000090a097221 */ /* 0x000fe20000000000 */
[----:B------:R-:W-:Y:S01]  /*0ac0*/  SEL R20, R20, RZ, P6 ;  /* 0x000000ff14147207 */ /* 0x000fe20003000000 */
[----:B------:R-:W-:Y:S01]  /*0ad0*/  FADD R11, R7, R8 ;  /* 0x00000008070b7221 */ /* 0x000fe20000000000 */
[----:B------:R-:W-:Y:S01]  /*0ae0*/  @P0 FMUL R17, R17, 0.25 ;  /* 0x3e80000011110820 */ /* 0x000fe20000400000 */
[----:B------:R-:W0:Y:S01]  /*0af0*/  LDC.64 R6, c[0x0][0x218] ;  /* 0x00008600ff067b82 */ /* 0x000e220000000a00 */
[----:B------:R-:W-:Y:S01]  /*0b00*/  FADD R4, R9, R4 ;  /* 0x0000000409047221 */ /* 0x000fe20000000000 */
[----:B------:R-:W-:Y:S01]  /*0b10*/  FADD R20, R11, R20 ;  /* 0x000000140b147221 */ /* 0x000fe20000000000 */
[----:B------:R-:W-:Y:S01]  /*0b20*/  @P1 FMUL R16, R16, 0.25 ;  /* 0x3e80000010101820 */ /* 0x000fe20000400000 */
[----:B------:R-:W-:Y:S01]  /*0b30*/  @!P4 FMUL R17, R17, 16777216 ;  /* 0x4b8000001111c820 */ /* 0x000fe20000400000 */
[----:B------:R-:W-:Y:S01]  /*0b40*/  FADD R13, R4, R13 ;  /* 0x0000000d040d7221 */ /* 0x000fe20000000000 */
[----:B------:R-:W-:-:S02]  /*0b50*/  FADD R20, R20, R29 ;  /* 0x0000001d14147221 */ /* 0x000fc40000000000 */
[----:B------:R-:W-:Y:S01]  /*0b60*/  @!P3 FMUL R16, R16, 16777216 ;  /* 0x4b8000001010b820 */ /* 0x000fe20000400000 */
[----:B------:R-:W-:Y:S01]  /*0b70*/  SEL R0, R23, RZ, !P2 ;  /* 0x000000ff17007207 */ /* 0x000fe20005000000 */
[----:B------:R-:W-:Y:S01]  /*0b80*/  FADD R13, R13, R14 ;  /* 0x0000000e0d0d7221 */ /* 0x000fe20000000000 */
[----:B------:R-:W-:Y:S01]  /*0b90*/  SEL R24, R24, RZ, !P5 ;  /* 0x000000ff18187207 */ /* 0x000fe20006800000 */
[----:B------:R-:W-:Y:S01]  /*0ba0*/  FADD R15, R20, R15 ;  /* 0x0000000f140f7221 */ /* 0x000fe20000000000 */
[----:B------:R-:W-:Y:S01]  /*0bb0*/  FSETP.GEU.AND P6, PT, R3, RZ, PT ;  /* 0x000000ff0300720b */ /* 0x000fe20003fce000 */
[----:B------:R-:W1:Y:S01]  /*0bc0*/  MUFU.RCP R17, R17 ;  /* 0x0000001100117308 */ /* 0x000e620000001000 */
[C---:B------:R-:W-:Y:S01]  /*0bd0*/  FSETP.GEU.AND P2, PT, R2.reuse, RZ, PT ;  /* 0x000000ff0200720b */ /* 0x040fe20003f4e000 */
[----:B------:R-:W-:Y:S01]  /*0be0*/  FADD R0, R13, R0 ;  /* 0x000000000d007221 */ /* 0x000fe20000000000 */
[----:B------:R-:W-:Y:S01]  /*0bf0*/  FSEL R3, R3, RZ, P6 ;  /* 0x000000ff03037208 */ /* 0x000fe20003000000 */
[----:B------:R-:W-:Y:S01]  /*0c00*/  FADD R24, R15, R24 ;  /* 0x000000180f187221 */ /* 0x000fe20000000000 */
[----:B------:R-:W-:-:S03]  /*0c10*/  FSEL R2, R2, RZ, P2 ;  /* 0x000000ff02027208 */ /* 0x000fc60001000000 */
[----:B------:R-:W2:Y:S01]  /*0c20*/  MUFU.RCP R9, R16 ;  /* 0x0000001000097308 */ /* 0x000ea20000001000 */
[----:B------:R-:W-:Y:S01]  /*0c30*/  FSETP.GTU.AND P6, PT, R3, RZ, PT ;  /* 0x000000ff0300720b */ /* 0x000fe20003fcc000 */
[----:B------:R-:W-:Y:S01]  /*0c40*/  @P0 FMUL R0, R0, 0.25 ;  /* 0x3e80000000000820 */ /* 0x000fe20000400000 */
[----:B------:R-:W-:Y:S01]  /*0c50*/  FSETP.GTU.AND P2, PT, R2, RZ, PT ;  /* 0x000000ff0200720b */ /* 0x000fe20003f4c000 */
[----:B------:R-:W-:Y:S01]  /*0c60*/  @P1 FMUL R24, R24, 0.25 ;  /* 0x3e80000018181820 */ /* 0x000fe20000400000 */
[----:B------:R-:W-:Y:S01]  /*0c70*/  IADD3 R2, P5, R5, UR6, RZ ;  /* 0x0000000605027c10 */ /* 0x000fe2000ffbe0ff */
[----:B------:R-:W-:Y:S01]  /*0c80*/  @!P4 FMUL R0, R0, 16777216 ;  /* 0x4b8000000000c820 */ /* 0x000fe20000400000 */
[----:B------:R-:W-:Y:S01]  /*0c90*/  SEL R11, RZ, 0x100, P6 ;  /* 0x00000100ff0b7807 */ /* 0x000fe20003000000 */
[----:B------:R-:W-:Y:S01]  /*0ca0*/  @!P3 FMUL R24, R24, 16777216 ;  /* 0x4b8000001818b820 */ /* 0x000fe20000400000 */
[----:B------:R-:W-:Y:S01]  /*0cb0*/  SEL R8, RZ, 0x1, P2 ;  /* 0x00000001ff087807 */ /* 0x000fe20001000000 */
[C---:B0-----:R-:W-:Y:S01]  /*0cc0*/  IMAD.WIDE R6, R5.reuse, 0x4, R6 ;  /* 0x0000000405067825 */ /* 0x041fe200078e0206 */
[----:B------:R-:W-:-:S03]  /*0cd0*/  LEA.HI.X.SX32 R3, R5, UR7, 0x1, P5 ;  /* 0x0000000705037c11 */ /* 0x000fc6000a8f0eff */
[----:B-1----:R-:W-:Y:S01]  /*0ce0*/  FMUL R4, R17, R0 ;  /* 0x0000000011047220 */ /* 0x002fe20000400000 */
[----:B------:R-:W-:Y:S02]  /*0cf0*/  IMAD.IADD R11, R8, 0x1, R11 ;  /* 0x00000001080b7824 */ /* 0x000fe400078e020b */
[----:B--2---:R-:W-:-:S05]  /*0d00*/  FMUL R5, R9, R24 ;  /* 0x0000001809057220 */ /* 0x004fca0000400000 */
[----:B------:R-:W-:Y:S04]  /*0d10*/  STG.E.64 desc[UR4][R6.64], R4 ;  /* 0x0000000406007986 */ /* 0x000fe8000c101b04 */
[----:B------:R-:W-:Y:S01]  /*0d20*/  STG.E.U16 desc[UR4][R2.64], R11 ;  /* 0x0000000b02007986 */ /* 0x000fe2000c101504 */
[----:B------:R-:W-:Y:S05]  /*0d30*/  EXIT ;  /* 0x000000000000794d */ /* 0x000fea0003800000 */
.L_x_0:
[----:B------:R-:W-:-:S00]  /*0d40*/  BRA `(.L_x_0) ;  /* 0xfffffffc00fc7947 */ /* 0x000fc0000383ffff */
[----:B------:R-:W-:-:S00]  /*0d50*/  NOP ;  /* 0x0000000000007918 */ /* 0x000fc00000000000 */
        /* <DEDUP_REMOVED lines=10> */
.L_x_1:


//--------------------- .nv.constant0.triton_poi_fused_avg_pool2d_relu_threshold_backward_12 --------------------------
	.section	.nv.constant0.triton_poi_fused_avg_pool2d_relu_threshold_backward_12,"a",@progbits
	.sectionflags	@""
	.align	4
.nv.constant0.triton_poi_fused_avg_pool2d_relu_threshold_backward_12:
	.zero		556
